	.headerflags	@"EF_CUDA_TEXMODE_UNIFIED EF_CUDA_64BIT_ADDRESS EF_CUDA_ACCELERATORS EF_CUDA_SM90 EF_CUDA_VIRTUAL_SM(EF_CUDA_SM90)"
	.elftype	@"ET_EXEC"


//--------------------- .nv.info                  --------------------------
	.section	.nv.info,"",@"SHT_CUDA_INFO"
	.align	4


	//----- nvinfo : EIATTR_REGCOUNT
	.align		4
        /*0000*/ 	.byte	0x04, 0x2f
        /*0002*/ 	.short	(.L_1 - .L_0)
	.align		4
.L_0:
        /*0004*/ 	.word	index@(triton_poi_fused_avg_pool2d_38)
        /*0008*/ 	.word	0x00000012


	//----- nvinfo : EIATTR_MIN_STACK_SIZE
	.align		4
.L_1:
        /*000c*/ 	.byte	0x04, 0x12
        /*000e*/ 	.short	(.L_3 - .L_2)
	.align		4
.L_2:
        /*0010*/ 	.word	index@(triton_poi_fused_avg_pool2d_38)
        /*0014*/ 	.word	0x00000000


	//----- nvinfo : EIATTR_FRAME_SIZE
	.align		4
.L_3:
        /*0018*/ 	.byte	0x04, 0x11
        /*001a*/ 	.short	(.L_5 - .L_4)
	.align		4
.L_4:
        /*001c*/ 	.word	index@(triton_poi_fused_avg_pool2d_38)
        /*0020*/ 	.word	0x00000000


	//----- nvinfo : EIATTR_MIN_STACK_SIZE
	.align		4
.L_5:
        /*0024*/ 	.byte	0x04, 0x12
        /*0026*/ 	.short	(.L_7 - .L_6)
	.align		4
.L_6:
        /*0028*/ 	.word	index@(triton_poi_fused_avg_pool2d_38)
        /*002c*/ 	.word	0x00000000
.L_7:


//--------------------- .nv.info.triton_poi_fused_avg_pool2d_38 --------------------------
	.section	.nv.info.triton_poi_fused_avg_pool2d_38,"",@"SHT_CUDA_INFO"
	.sectionflags	@""
	.align	4


	//----- nvinfo : EIATTR_CUDA_API_VERSION
	.align		4
        /*0000*/ 	.byte	0x04, 0x37
        /*0002*/ 	.short	(.L_9 - .L_8)
.L_8:
        /*0004*/ 	.word	0x0000007c


	//----- nvinfo : EIATTR_KPARAM_INFO
	.align		4
.L_9:
        /*0008*/ 	.byte	0x04, 0x17
        /*000a*/ 	.short	(.L_11 - .L_10)
.L_10:
        /*000c*/ 	.word	0x00000000
        /*0010*/ 	.short	0x0002
        /*0012*/ 	.short	0x0010
        /*0014*/ 	.byte	0x00, 0xf0, 0x11, 0x00


	//----- nvinfo : EIATTR_KPARAM_INFO
	.align		4
.L_11:
        /*0018*/ 	.byte	0x04, 0x17
        /*001a*/ 	.short	(.L_13 - .L_12)
.L_12:
        /*001c*/ 	.word	0x00000000
        /*0020*/ 	.short	0x0001
        /*0022*/ 	.short	0x0008
        /*0024*/ 	.byte	0x00, 0xf4, 0x21, 0x00


	//----- nvinfo : EIATTR_KPARAM_INFO
	.align		4
.L_13:
        /*0028*/ 	.byte	0x04, 0x17
        /*002a*/ 	.short	(.L_15 - .L_14)
.L_14:
        /*002c*/ 	.word	0x00000000
        /*0030*/ 	.short	0x0000
        /*0032*/ 	.short	0x0000
        /*0034*/ 	.byte	0x00, 0xf4, 0x21, 0x00


	//----- nvinfo : EIATTR_SPARSE_MMA_MASK
	.align		4
.L_15:
        /*0038*/ 	.byte	0x03, 0x50
        /*003a*/ 	.short	0x0000


	//----- nvinfo : EIATTR_MAXREG_COUNT
	.align		4
        /*003c*/ 	.byte	0x03, 0x1b
        /*003e*/ 	.short	0x00ff


	//----- nvinfo : EIATTR_EXIT_INSTR_OFFSETS
	.align		4
        /*0040*/ 	.byte	0x04, 0x1c
        /*0042*/ 	.short	(.L_17 - .L_16)


	//   ....[0]....
.L_16:
        /*0044*/ 	.word	0x00000280


	//   ....[1]....
        /*0048*/ 	.word	0x000002b0


	//----- nvinfo : EIATTR_REQNTID
	.align		4
.L_17:
        /*004c*/ 	.byte	0x04, 0x10
        /*004e*/ 	.short	(.L_19 - .L_18)
.L_18:
        /*0050*/ 	.word	0x00000080
        /*0054*/ 	.word	0x00000001
        /*0058*/ 	.word	0x00000001


	//----- nvinfo : EIATTR_CBANK_PARAM_SIZE
	.align		4
.L_19:
        /*005c*/ 	.byte	0x03, 0x19
        /*005e*/ 	.short	0x0014


	//----- nvinfo : EIATTR_PARAM_CBANK
	.align		4
        /*0060*/ 	.byte	0x04, 0x0a
        /*0062*/ 	.short	(.L_21 - .L_20)
	.align		4
.L_20:
        /*0064*/ 	.word	index@(.nv.constant0.triton_poi_fused_avg_pool2d_38)
        /*0068*/ 	.short	0x0210
        /*006a*/ 	.short	0x0014


	//----- nvinfo : EIATTR_SW_WAR
	.align		4
.L_21:
        /*006c*/ 	.byte	0x04, 0x36
        /*006e*/ 	.short	(.L_23 - .L_22)
.L_22:
        /*0070*/ 	.word	0x00000008
.L_23:


//--------------------- .nv.callgraph             --------------------------
	.section	.nv.callgraph,"",@"SHT_CUDA_CALLGRAPH"
	.align	4
	.sectionentsize	8
	.align		4
        /*0000*/ 	.word	0x00000000
	.align		4
        /*0004*/ 	.word	0xffffffff
	.align		4
        /*0008*/ 	.word	0x00000000
	.align		4
        /*000c*/ 	.word	0xfffffffe
	.align		4
        /*0010*/ 	.word	0x00000000
	.align		4
        /*0014*/ 	.word	0xfffffffd
	.align		4
        /*0018*/ 	.word	0x00000000
	.align		4
        /*001c*/ 	.word	0xfffffffc


//--------------------- .text.triton_poi_fused_avg_pool2d_38 --------------------------
	.section	.text.triton_poi_fused_avg_pool2d_38,"ax",@progbits
	.align	128
        .global         triton_poi_fused_avg_pool2d_38
        .type           triton_poi_fused_avg_pool2d_38,@function
        .size           triton_poi_fused_avg_pool2d_38,(.L_x_1 - triton_poi_fused_avg_pool2d_38)
        .other          triton_poi_fused_avg_pool2d_38,@"STO_CUDA_ENTRY STV_DEFAULT"
triton_poi_fused_avg_pool2d_38:
.text.triton_poi_fused_avg_pool2d_38:
[----:B------:R-:W0:Y:S02]  /*0000*/  LDC R1, c[0x0][0x28] ;  /* 0x00000a00ff017b82 */ /* 0x000e240000000800 */
[----:B------:R-:W1:Y:S01]  /*0010*/  S2R R0, SR_TID.X ;  /* 0x0000000000007919 */ /* 0x000e620000002100 */
[----:B------:R-:W-:Y:S01]  /*0020*/  CS2R R12, SRZ ;  /* 0x00000000000c7805 */ /* 0x000fe2000001ff00 */
[----:B------:R-:W-:Y:S01]  /*0030*/  ULDC.64 UR4, c[0x0][0x208] ;  /* 0x0000820000047ab9 */ /* 0x000fe20000000a00 */
[----:B------:R-:W2:Y:S01]  /*0040*/  S2R R3, SR_CTAID.X ;  /* 0x0000000000037919 */ /* 0x000ea20000002500 */
[----:B-1----:R-:W-:-:S05]  /*0050*/  LOP3.LUT R0, R0, 0x7f, RZ, 0xc0, !PT ;  /* 0x0000007f00007812 */ /* 0x002fca00078ec0ff */
[----:B--2---:R-:W-:-:S04]  /*0060*/  IMAD R0, R3, 0x80, R0 ;  /* 0x0000008003007824 */ /* 0x004fc800078e0200 */
[C---:B------:R-:W-:Y:S01]  /*0070*/  IMAD.HI R2, R0.reuse, 0x78787879, RZ ;  /* 0x7878787900027827 */ /* 0x040fe200078e02ff */
[----:B------:R-:W-:-:S04]  /*0080*/  ISETP.GE.AND P3, PT, R0, 0x44, PT ;  /* 0x000000440000780c */ /* 0x000fc80003f66270 */
[----:B------:R-:W-:-:S04]  /*0090*/  SHF.R.U32.HI R3, RZ, 0x1f, R2 ;  /* 0x0000001fff037819 */ /* 0x000fc80000011602 */
[----:B------:R-:W-:Y:S02]  /*00a0*/  LEA.HI.SX32 R5, R2, R3, 0x1d ;  /* 0x0000000302057211 */ /* 0x000fe400078feaff */
[----:B------:R-:W1:Y:S03]  /*00b0*/  LDC.64 R2, c[0x0][0x210] ;  /* 0x00008400ff027b82 */ /* 0x000e660000000a00 */
[----:B------:R-:W-:-:S04]  /*00c0*/  IMAD R6, R5, -0x11, R0 ;  /* 0xffffffef05067824 */ /* 0x000fc800078e0200 */
[C---:B------:R-:W-:Y:S01]  /*00d0*/  IMAD.SHL.U32 R4, R6.reuse, 0x2, RZ ;  /* 0x0000000206047824 */ /* 0x040fe200078e00ff */
[C---:B------:R-:W-:Y:S02]  /*00e0*/  ISETP.GT.AND P0, PT, R6.reuse, RZ, !P3 ;  /* 0x000000ff0600720c */ /* 0x040fe40005f04270 */
[----:B------:R-:W-:Y:S01]  /*00f0*/  ISETP.GT.AND P1, PT, R6, -0x1, !P3 ;  /* 0xffffffff0600780c */ /* 0x000fe20005f24270 */
[----:B------:R-:W-:Y:S02]  /*0100*/  IMAD R9, R5, 0x21, R4 ;  /* 0x0000002105097824 */ /* 0x000fe400078e0204 */
[----:B------:R-:W-:-:S03]  /*0110*/  VIADD R6, R4, 0x1 ;  /* 0x0000000104067836 */ /* 0x000fc60000000000 */
[----:B------:R-:W-:Y:S02]  /*0120*/  IADD3 R5, R9, -0x2, RZ ;  /* 0xfffffffe09057810 */ /* 0x000fe40007ffe0ff */
[----:B------:R-:W-:Y:S02]  /*0130*/  IADD3 R7, R9, -0x1, RZ ;  /* 0xffffffff09077810 */ /* 0x000fe40007ffe0ff */
[----:B------:R-:W-:Y:S02]  /*0140*/  ISETP.LT.AND P2, PT, R6, 0x21, P1 ;  /* 0x000000210600780c */ /* 0x000fe40000f41270 */
[----:B------:R-:W-:Y:S01]  /*0150*/  CS2R R14, SRZ ;  /* 0x00000000000e7805 */ /* 0x000fe2000001ff00 */
[----:B-1----:R-:W-:Y:S01]  /*0160*/  IMAD.WIDE R4, R5, 0x4, R2 ;  /* 0x0000000405047825 */ /* 0x002fe200078e0202 */
[----:B------:R-:W-:-:S03]  /*0170*/  IADD3 R11, R9, 0x1, RZ ;  /* 0x00000001090b7810 */ /* 0x000fc60007ffe0ff */
[--C-:B------:R-:W-:Y:S01]  /*0180*/  IMAD.WIDE R6, R7, 0x4, R2.reuse ;  /* 0x0000000407067825 */ /* 0x100fe200078e0202 */
[----:B------:R1:W2:Y:S03]  /*0190*/  @P0 LDG.E.EL R12, desc[UR4][R4.64] ;  /* 0x00000004040c0981 */ /* 0x0002a6000c2e1900 */
[--C-:B------:R-:W-:Y:S01]  /*01a0*/  IMAD.WIDE R8, R9, 0x4, R2.reuse ;  /* 0x0000000409087825 */ /* 0x100fe200078e0202 */
[----:B------:R-:W3:Y:S03]  /*01b0*/  @P0 LDG.E.EL R13, desc[UR4][R6.64] ;  /* 0x00000004060d0981 */ /* 0x000ee6000c2e1900 */
[----:B------:R-:W-:Y:S01]  /*01c0*/  IMAD.WIDE R2, R11, 0x4, R2 ;  /* 0x000000040b027825 */ /* 0x000fe200078e0202 */
[----:B------:R-:W4:Y:S01]  /*01d0*/  @P1 LDG.E.EL R14, desc[UR4][R8.64] ;  /* 0x00000004080e1981 */ /* 0x000f22000c2e1900 */
[----:B------:R-:W1:Y:S03]  /*01e0*/  LDC.64 R10, c[0x0][0x218] ;  /* 0x00008600ff0a7b82 */ /* 0x000e660000000a00 */
[----:B------:R-:W5:Y:S01]  /*01f0*/  @P2 LDG.E.EL R15, desc[UR4][R2.64] ;  /* 0x00000004020f2981 */ /* 0x000f62000c2e1900 */
[----:B-1----:R-:W-:Y:S01]  /*0200*/  IMAD.WIDE R4, R0, 0x4, R10 ;  /* 0x0000000400047825 */ /* 0x002fe200078e020a */
[----:B--2---:R-:W-:-:S02]  /*0210*/  SEL R12, R12, RZ, P0 ;  /* 0x000000ff0c0c7207 */ /* 0x004fc40000000000 */
[----:B---3--:R-:W-:Y:S02]  /*0220*/  SEL R13, R13, RZ, P0 ;  /* 0x000000ff0d0d7207 */ /* 0x008fe40000000000 */
[----:B----4-:R-:W-:-:S03]  /*0230*/  SEL R14, R14, RZ, P1 ;  /* 0x000000ff0e0e7207 */ /* 0x010fc60000800000 */
[----:B------:R-:W-:Y:S01]  /*0240*/  FADD R13, R12, R13 ;  /* 0x0000000d0c0d7221 */ /* 0x000fe20000000000 */
[----:B-----5:R-:W-:-:S03]  /*0250*/  SEL R15, R15, RZ, P2 ;  /* 0x000000ff0f0f7207 */ /* 0x020fc60001000000 */
[----:B------:R-:W-:-:S04]  /*0260*/  FADD R14, R13, R14 ;  /* 0x0000000e0d0e7221 */ /* 0x000fc80000000000 */
[----:B------:R-:W-:Y:S01]  /*0270*/  FADD R15, R14, R15 ;  /* 0x0000000f0e0f7221 */ /* 0x000fe20000000000 */
[----:B------:R-:W-:Y:S06]  /*0280*/  @P3 EXIT ;  /* 0x000000000000394d */ /* 0x000fec0003800000 */
[----:B------:R-:W-:-:S05]  /*0290*/  FMUL R15, R15, 0.25 ;  /* 0x3e8000000f0f7820 */ /* 0x000fca0000400000 */
[----:B------:R-:W-:Y:S01]  /*02a0*/  STG.E desc[UR4][R4.64], R15 ;  /* 0x0000000f04007986 */ /* 0x000fe2000c101904 */
[----:B------:R-:W-:Y:S05]  /*02b0*/  EXIT ;  /* 0x000000000000794d */ /* 0x000fea0003800000 */
.L_x_0:
[----:B------:R-:W-:-:S00]  /*02c0*/  BRA `(.L_x_0) ;  /* 0xfffffffc00fc7947 */ /* 0x000fc0000383ffff */
[----:B------:R-:W-:-:S00]  /*02d0*/  NOP ;  /* 0x0000000000007918 */ /* 0x000fc00000000000 */
        /* <DEDUP_REMOVED lines=10> */
.L_x_1:


//--------------------- .nv.constant0.triton_poi_fused_avg_pool2d_38 --------------------------
	.section	.nv.constant0.triton_poi_fused_avg_pool2d_38,"a",@progbits
	.sectionflags	@""
	.align	4
.nv.constant0.triton_poi_fused_avg_pool2d_38:
	.zero		548
